//
// Generated by NVIDIA NVVM Compiler
//
// Compiler Build ID: CL-36424714
// Cuda compilation tools, release 13.0, V13.0.88
// Based on NVVM 20.0.0
//

.version 9.0
.target sm_100
.address_size 64

	// .globl	_Z12reduce_floatPKfPfi
// _ZZ12reduce_floatPKfPfiE3sum has been demoted
// _ZZ13reduce_doublePKdPdiE3sum has been demoted

.visible .entry _Z12reduce_floatPKfPfi(
	.param .u64 .ptr .align 1 _Z12reduce_floatPKfPfi_param_0,
	.param .u64 .ptr .align 1 _Z12reduce_floatPKfPfi_param_1,
	.param .u32 _Z12reduce_floatPKfPfi_param_2
)
{
	.reg .pred 	%p<6>;
	.reg .b32 	%r<14>;
	.reg .b32 	%f<9>;
	.reg .b64 	%rd<9>;
	// demoted variable
	.shared .align 4 .b8 _ZZ12reduce_floatPKfPfiE3sum[1024];
	ld.param.u64 	%rd1, [_Z12reduce_floatPKfPfi_param_0];
	ld.param.u64 	%rd2, [_Z12reduce_floatPKfPfi_param_1];
	ld.param.u32 	%r8, [_Z12reduce_floatPKfPfi_param_2];
	mov.u32 	%r1, %tid.x;
	mov.u32 	%r2, %ctaid.x;
	mov.u32 	%r13, %ntid.x;
	mad.lo.s32 	%r4, %r2, %r13, %r1;
	setp.ge.s32 	%p1, %r4, %r8;
	mov.f32 	%f8, 0f00000000;
	@%p1 bra 	$L__BB0_2;
	cvta.to.global.u64 	%rd3, %rd1;
	mul.wide.s32 	%rd4, %r4, 4;
	add.s64 	%rd5, %rd3, %rd4;
	ld.global.f32 	%f8, [%rd5];
$L__BB0_2:
	shl.b32 	%r9, %r1, 2;
	mov.u32 	%r10, _ZZ12reduce_floatPKfPfiE3sum;
	add.s32 	%r5, %r10, %r9;
	st.shared.f32 	[%r5], %f8;
	bar.sync 	0;
	setp.lt.u32 	%p2, %r13, 2;
	@%p2 bra 	$L__BB0_6;
$L__BB0_3:
	shr.u32 	%r7, %r13, 1;
	setp.ge.u32 	%p3, %r1, %r7;
	@%p3 bra 	$L__BB0_5;
	shl.b32 	%r11, %r7, 2;
	add.s32 	%r12, %r5, %r11;
	ld.shared.f32 	%f4, [%r12];
	ld.shared.f32 	%f5, [%r5];
	add.f32 	%f6, %f4, %f5;
	st.shared.f32 	[%r5], %f6;
$L__BB0_5:
	bar.sync 	0;
	setp.gt.u32 	%p4, %r13, 3;
	mov.u32 	%r13, %r7;
	@%p4 bra 	$L__BB0_3;
$L__BB0_6:
	setp.ne.s32 	%p5, %r1, 0;
	@%p5 bra 	$L__BB0_8;
	ld.shared.f32 	%f7, [_ZZ12reduce_floatPKfPfiE3sum];
	cvta.to.global.u64 	%rd6, %rd2;
	mul.wide.u32 	%rd7, %r2, 4;
	add.s64 	%rd8, %rd6, %rd7;
	st.global.f32 	[%rd8], %f7;
$L__BB0_8:
	ret;

}
	// .globl	_Z13reduce_doublePKdPdi
.visible .entry _Z13reduce_doublePKdPdi(
	.param .u64 .ptr .align 1 _Z13reduce_doublePKdPdi_param_0,
	.param .u64 .ptr .align 1 _Z13reduce_doublePKdPdi_param_1,
	.param .u32 _Z13reduce_doublePKdPdi_param_2
)
{
	.reg .pred 	%p<6>;
	.reg .b32 	%r<14>;
	.reg .b64 	%rd<9>;
	.reg .b64 	%fd<9>;
	// demoted variable
	.shared .align 8 .b8 _ZZ13reduce_doublePKdPdiE3sum[2048];
	ld.param.u64 	%rd1, [_Z13reduce_doublePKdPdi_param_0];
	ld.param.u64 	%rd2, [_Z13reduce_doublePKdPdi_param_1];
	ld.param.u32 	%r8, [_Z13reduce_doublePKdPdi_param_2];
	mov.u32 	%r1, %tid.x;
	mov.u32 	%r2, %ctaid.x;
	mov.u32 	%r13, %ntid.x;
	mad.lo.s32 	%r4, %r2, %r13, %r1;
	setp.ge.s32 	%p1, %r4, %r8;
	mov.f64 	%fd8, 0d0000000000000000;
	@%p1 bra 	$L__BB1_2;
	cvta.to.global.u64 	%rd3, %rd1;
	mul.wide.s32 	%rd4, %r4, 8;
	add.s64 	%rd5, %rd3, %rd4;
	ld.global.f64 	%fd8, [%rd5];
$L__BB1_2:
	shl.b32 	%r9, %r1, 3;
	mov.u32 	%r10, _ZZ13reduce_doublePKdPdiE3sum;
	add.s32 	%r5, %r10, %r9;
	st.shared.f64 	[%r5], %fd8;
	bar.sync 	0;
	setp.lt.u32 	%p2, %r13, 2;
	@%p2 bra 	$L__BB1_6;
$L__BB1_3:
	shr.u32 	%r7, %r13, 1;
	setp.ge.u32 	%p3, %r1, %r7;
	@%p3 bra 	$L__BB1_5;
	shl.b32 	%r11, %r7, 3;
	add.s32 	%r12, %r5, %r11;
	ld.shared.f64 	%fd4, [%r12];
	ld.shared.f64 	%fd5, [%r5];
	add.f64 	%fd6, %fd4, %fd5;
	st.shared.f64 	[%r5], %fd6;
$L__BB1_5:
	bar.sync 	0;
	setp.gt.u32 	%p4, %r13, 3;
	mov.u32 	%r13, %r7;
	@%p4 bra 	$L__BB1_3;
$L__BB1_6:
	setp.ne.s32 	%p5, %r1, 0;
	@%p5 bra 	$L__BB1_8;
	ld.shared.f64 	%fd7, [_ZZ13reduce_doublePKdPdiE3sum];
	cvta.to.global.u64 	%rd6, %rd2;
	mul.wide.u32 	%rd7, %r2, 8;
	add.s64 	%rd8, %rd6, %rd7;
	st.global.f64 	[%rd8], %fd7;
$L__BB1_8:
	ret;

}


// ===== COMPILED SASS (sm_100) =====

	.target	sm_100

	.elftype	@"ET_EXEC"


//--------------------- .note.nv.tkinfo           --------------------------
	.section	.note.nv.tkinfo,"",@"SHT_NOTE"
	.sectionflags	@"SHF_NOTE_NV_TKINFO"
	.tkinfo
        /*0018*/ 	.word	0x00000002
        /*0030*/ 	.string	""
        /*0030*/ 	.string	"ptxas"
        /*0030*/ 	.string	"Cuda compilation tools, release 13.0, V13.0.88"
        /*0030*/ 	.string	"Build cuda_13.0.r13.0/compiler.36424714_0"
        /*0030*/ 	.string	"-arch sm_100 -m 64 "



//--------------------- .note.nv.cuinfo           --------------------------
	.section	.note.nv.cuinfo,"",@"SHT_NOTE"
	.sectionflags	@"SHF_NOTE_NV_CUINFO"
        /*0018*/ 	.short	0x0002
        /*001a*/ 	.short	0x0064
        /*001c*/ 	.short	0x0082
	.zero		2


//--------------------- .nv.info                  --------------------------
	.section	.nv.info,"",@"SHT_CUDA_INFO"
	.align	4


	//----- nvinfo : EIATTR_REGCOUNT
	.align		4
        /*0000*/ 	.byte	0x04, 0x2f
        /*0002*/ 	.short	(.L_1 - .L_0)
	.align		4
.L_0:
        /*0004*/ 	.word	index@(_Z12reduce_floatPKfPfi)
        /*0008*/ 	.word	0x0000000b


	//----- nvinfo : EIATTR_FRAME_SIZE
	.align		4
.L_1:
        /*000c*/ 	.byte	0x04, 0x11
        /*000e*/ 	.short	(.L_3 - .L_2)
	.align		4
.L_2:
        /*0010*/ 	.word	index@(_Z12reduce_floatPKfPfi)
        /*0014*/ 	.word	0x00000000


	//----- nvinfo : EIATTR_REGCOUNT
	.align		4
.L_3:
        /*0018*/ 	.byte	0x04, 0x2f
        /*001a*/ 	.short	(.L_5 - .L_4)
	.align		4
.L_4:
        /*001c*/ 	.word	index@(_Z13reduce_doublePKdPdi)
        /*0020*/ 	.word	0x0000000d


	//----- nvinfo : EIATTR_FRAME_SIZE
	.align		4
.L_5:
        /*0024*/ 	.byte	0x04, 0x11
        /*0026*/ 	.short	(.L_7 - .L_6)
	.align		4
.L_6:
        /*0028*/ 	.word	index@(_Z13reduce_doublePKdPdi)
        /*002c*/ 	.word	0x00000000


	//----- nvinfo : EIATTR_MIN_STACK_SIZE
	.align		4
.L_7:
        /*0030*/ 	.byte	0x04, 0x12
        /*0032*/ 	.short	(.L_9 - .L_8)
	.align		4
.L_8:
        /*0034*/ 	.word	index@(_Z13reduce_doublePKdPdi)
        /*0038*/ 	.word	0x00000000


	//----- nvinfo : EIATTR_MIN_STACK_SIZE
	.align		4
.L_9:
        /*003c*/ 	.byte	0x04, 0x12
        /*003e*/ 	.short	(.L_11 - .L_10)
	.align		4
.L_10:
        /*0040*/ 	.word	index@(_Z12reduce_floatPKfPfi)
        /*0044*/ 	.word	0x00000000
.L_11:


//--------------------- .nv.compat                --------------------------
	.section	.nv.compat,"",@"SHT_CUDA_COMPAT_INFO"
	.align	4
        /*0000*/ 	.byte	0x02, 0x09, 0x00, 0x00, 0x02, 0x02, 0x01, 0x00, 0x02, 0x05, 0x05, 0x00, 0x03, 0x07, 0x01, 0x01
        /*0010*/ 	.byte	0x02, 0x03, 0x00, 0x00, 0x02, 0x06, 0x01, 0x00, 0x04, 0x0b, 0x08, 0x00, 0x01, 0x00, 0x00, 0x00
        /*0020*/ 	.byte	0x00, 0x00, 0x00, 0x00


//--------------------- .nv.info._Z13reduce_doublePKdPdi --------------------------
	.section	.nv.info._Z13reduce_doublePKdPdi,"",@"SHT_CUDA_INFO"
	.sectionflags	@""
	.align	4


	//----- nvinfo : EIATTR_CUDA_API_VERSION
	.align		4
        /*0000*/ 	.byte	0x04, 0x37
        /*0002*/ 	.short	(.L_13 - .L_12)
.L_12:
        /*0004*/ 	.word	0x00000082


	//----- nvinfo : EIATTR_KPARAM_INFO
	.align		4
.L_13:
        /*0008*/ 	.byte	0x04, 0x17
        /*000a*/ 	.short	(.L_15 - .L_14)
.L_14:
        /*000c*/ 	.word	0x00000000
        /*0010*/ 	.short	0x0002
        /*0012*/ 	.short	0x0010
        /*0014*/ 	.byte	0x00, 0xf0, 0x11, 0x00


	//----- nvinfo : EIATTR_KPARAM_INFO
	.align		4
.L_15:
        /*0018*/ 	.byte	0x04, 0x17
        /*001a*/ 	.short	(.L_17 - .L_16)
.L_16:
        /*001c*/ 	.word	0x00000000
        /*0020*/ 	.short	0x0001
        /*0022*/ 	.short	0x0008
        /*0024*/ 	.byte	0x00, 0xf5, 0x21, 0x00


	//----- nvinfo : EIATTR_KPARAM_INFO
	.align		4
.L_17:
        /*0028*/ 	.byte	0x04, 0x17
        /*002a*/ 	.short	(.L_19 - .L_18)
.L_18:
        /*002c*/ 	.word	0x00000000
        /*0030*/ 	.short	0x0000
        /*0032*/ 	.short	0x0000
        /*0034*/ 	.byte	0x00, 0xf5, 0x21, 0x00


	//----- nvinfo : EIATTR_SPARSE_MMA_MASK
	.align		4
.L_19:
        /*0038*/ 	.byte	0x03, 0x50
        /*003a*/ 	.short	0x0000


	//----- nvinfo : EIATTR_MAXREG_COUNT
	.align		4
        /*003c*/ 	.byte	0x03, 0x1b
        /*003e*/ 	.short	0x00ff


	//----- nvinfo : EIATTR_NUM_BARRIERS
	.align		4
        /*0040*/ 	.byte	0x02, 0x4c
        /*0042*/ 	.byte	0x01
	.zero		1


	//----- nvinfo : EIATTR_MERCURY_ISA_VERSION
	.align		4
        /*0044*/ 	.byte	0x03, 0x5f
        /*0046*/ 	.short	0x0101


	//----- nvinfo : EIATTR_VRC_CTA_INIT_COUNT
	.align		4
        /*0048*/ 	.byte	0x02, 0x4a
	.zero		1
	.zero		1


	//----- nvinfo : EIATTR_EXIT_INSTR_OFFSETS
	.align		4
        /*004c*/ 	.byte	0x04, 0x1c
        /*004e*/ 	.short	(.L_21 - .L_20)


	//   ....[0]....
.L_20:
        /*0050*/ 	.word	0x00000210


	//   ....[1]....
        /*0054*/ 	.word	0x00000290


	//----- nvinfo : EIATTR_CBANK_PARAM_SIZE
	.align		4
.L_21:
        /*0058*/ 	.byte	0x03, 0x19
        /*005a*/ 	.short	0x0014


	//----- nvinfo : EIATTR_PARAM_CBANK
	.align		4
        /*005c*/ 	.byte	0x04, 0x0a
        /*005e*/ 	.short	(.L_23 - .L_22)
	.align		4
.L_22:
        /*0060*/ 	.word	index@(.nv.constant0._Z13reduce_doublePKdPdi)
        /*0064*/ 	.short	0x0380
        /*0066*/ 	.short	0x0014


	//----- nvinfo : EIATTR_SW_WAR
	.align		4
.L_23:
        /*0068*/ 	.byte	0x04, 0x36
        /*006a*/ 	.short	(.L_25 - .L_24)
.L_24:
        /*006c*/ 	.word	0x00000008
.L_25:


//--------------------- .nv.info._Z12reduce_floatPKfPfi --------------------------
	.section	.nv.info._Z12reduce_floatPKfPfi,"",@"SHT_CUDA_INFO"
	.sectionflags	@""
	.align	4


	//----- nvinfo : EIATTR_CUDA_API_VERSION
	.align		4
        /*0000*/ 	.byte	0x04, 0x37
        /*0002*/ 	.short	(.L_27 - .L_26)
.L_26:
        /*0004*/ 	.word	0x00000082


	//----- nvinfo : EIATTR_KPARAM_INFO
	.align		4
.L_27:
        /*0008*/ 	.byte	0x04, 0x17
        /*000a*/ 	.short	(.L_29 - .L_28)
.L_28:
        /*000c*/ 	.word	0x00000000
        /*0010*/ 	.short	0x0002
        /*0012*/ 	.short	0x0010
        /*0014*/ 	.byte	0x00, 0xf0, 0x11, 0x00


	//----- nvinfo : EIATTR_KPARAM_INFO
	.align		4
.L_29:
        /*0018*/ 	.byte	0x04, 0x17
        /*001a*/ 	.short	(.L_31 - .L_30)
.L_30:
        /*001c*/ 	.word	0x00000000
        /*0020*/ 	.short	0x0001
        /*0022*/ 	.short	0x0008
        /*0024*/ 	.byte	0x00, 0xf5, 0x21, 0x00


	//----- nvinfo : EIATTR_KPARAM_INFO
	.align		4
.L_31:
        /*0028*/ 	.byte	0x04, 0x17
        /*002a*/ 	.short	(.L_33 - .L_32)
.L_32:
        /*002c*/ 	.word	0x00000000
        /*0030*/ 	.short	0x0000
        /*0032*/ 	.short	0x0000
        /*0034*/ 	.byte	0x00, 0xf5, 0x21, 0x00


	//----- nvinfo : EIATTR_SPARSE_MMA_MASK
	.align		4
.L_33:
        /*0038*/ 	.byte	0x03, 0x50
        /*003a*/ 	.short	0x0000


	//----- nvinfo : EIATTR_MAXREG_COUNT
	.align		4
        /*003c*/ 	.byte	0x03, 0x1b
        /*003e*/ 	.short	0x00ff


	//----- nvinfo : EIATTR_NUM_BARRIERS
	.align		4
        /*0040*/ 	.byte	0x02, 0x4c
        /*0042*/ 	.byte	0x01
	.zero		1


	//----- nvinfo : EIATTR_MERCURY_ISA_VERSION
	.align		4
        /*0044*/ 	.byte	0x03, 0x5f
        /*0046*/ 	.short	0x0101


	//----- nvinfo : EIATTR_VRC_CTA_INIT_COUNT
	.align		4
        /*0048*/ 	.byte	0x02, 0x4a
	.zero		1
	.zero		1


	//----- nvinfo : EIATTR_EXIT_INSTR_OFFSETS
	.align		4
        /*004c*/ 	.byte	0x04, 0x1c
        /*004e*/ 	.short	(.L_35 - .L_34)


	//   ....[0]....
.L_34:
        /*0050*/ 	.word	0x00000210


	//   ....[1]....
        /*0054*/ 	.word	0x00000290


	//----- nvinfo : EIATTR_CBANK_PARAM_SIZE
	.align		4
.L_35:
        /*0058*/ 	.byte	0x03, 0x19
        /*005a*/ 	.short	0x0014


	//----- nvinfo : EIATTR_PARAM_CBANK
	.align		4
        /*005c*/ 	.byte	0x04, 0x0a
        /*005e*/ 	.short	(.L_37 - .L_36)
	.align		4
.L_36:
        /*0060*/ 	.word	index@(.nv.constant0._Z12reduce_floatPKfPfi)
        /*0064*/ 	.short	0x0380
        /*0066*/ 	.short	0x0014


	//----- nvinfo : EIATTR_SW_WAR
	.align		4
.L_37:
        /*0068*/ 	.byte	0x04, 0x36
        /*006a*/ 	.short	(.L_39 - .L_38)
.L_38:
        /*006c*/ 	.word	0x00000008
.L_39:


//--------------------- .nv.callgraph             --------------------------
	.section	.nv.callgraph,"",@"SHT_CUDA_CALLGRAPH"
	.align	4
	.sectionentsize	8
	.align		4
        /*0000*/ 	.word	0x00000000
	.align		4
        /*0004*/ 	.word	0xffffffff
	.align		4
        /*0008*/ 	.word	0x00000000
	.align		4
        /*000c*/ 	.word	0xfffffffe
	.align		4
        /*0010*/ 	.word	0x00000000
	.align		4
        /*0014*/ 	.word	0xfffffffd
	.align		4
        /*0018*/ 	.word	0x00000000
	.align		4
        /*001c*/ 	.word	0xfffffffc


//--------------------- .text._Z13reduce_doublePKdPdi --------------------------
	.section	.text._Z13reduce_doublePKdPdi,"ax",@progbits
	.align	128
        .global         _Z13reduce_doublePKdPdi
        .type           _Z13reduce_doublePKdPdi,@function
        .size           _Z13reduce_doublePKdPdi,(.L_x_6 - _Z13reduce_doublePKdPdi)
        .other          _Z13reduce_doublePKdPdi,@"STO_CUDA_ENTRY STV_DEFAULT"
_Z13reduce_doublePKdPdi:
.text._Z13reduce_doublePKdPdi:
[----:B------:R-:W-:Y:S01]  /*0000*/  LDC R1, c[0x0][0x37c] ;  /* 0x0000df00ff017b82 */ /* 0x000fe20000000800 */
[----:B------:R-:W0:Y:S01]  /*0010*/  S2R R8, SR_TID.X ;  /* 0x0000000000087919 */ /* 0x000e220000002100 */
[----:B------:R-:W0:Y:S01]  /*0020*/  LDCU UR8, c[0x0][0x360] ;  /* 0x00006c00ff0877ac */ /* 0x000e220008000800 */
[----:B------:R-:W-:Y:S01]  /*0030*/  CS2R R2, SRZ ;  /* 0x0000000000027805 */ /* 0x000fe2000001ff00 */
[----:B------:R-:W0:Y:S01]  /*0040*/  S2R R9, SR_CTAID.X ;  /* 0x0000000000097919 */ /* 0x000e220000002500 */
[----:B------:R-:W1:Y:S01]  /*0050*/  LDCU UR4, c[0x0][0x390] ;  /* 0x00007200ff0477ac */ /* 0x000e620008000800 */
[----:B------:R-:W2:Y:S01]  /*0060*/  LDCU.64 UR6, c[0x0][0x358] ;  /* 0x00006b00ff0677ac */ /* 0x000ea20008000a00 */
[----:B0-----:R-:W-:-:S05]  /*0070*/  IMAD R7, R9, UR8, R8 ;  /* 0x0000000809077c24 */ /* 0x001fca000f8e0208 */
[----:B-1----:R-:W-:-:S13]  /*0080*/  ISETP.GE.AND P0, PT, R7, UR4, PT ;  /* 0x0000000407007c0c */ /* 0x002fda000bf06270 */
[----:B------:R-:W0:Y:S02]  /*0090*/  @!P0 LDC.64 R4, c[0x0][0x380] ;  /* 0x0000e000ff048b82 */ /* 0x000e240000000a00 */
[----:B0-----:R-:W-:-:S05]  /*00a0*/  @!P0 IMAD.WIDE R4, R7, 0x8, R4 ;  /* 0x0000000807048825 */ /* 0x001fca00078e0204 */
[----:B--2---:R-:W2:Y:S01]  /*00b0*/  @!P0 LDG.E.64 R2, desc[UR6][R4.64] ;  /* 0x0000000604028981 */ /* 0x004ea2000c1e1b00 */
[----:B------:R-:W0:Y:S01]  /*00c0*/  S2UR UR5, SR_CgaCtaId ;  /* 0x00000000000579c3 */ /* 0x000e220000008800 */
[----:B------:R-:W-:Y:S01]  /*00d0*/  IMAD.U32 R0, RZ, RZ, UR8 ;  /* 0x00000008ff007e24 */ /* 0x000fe2000f8e00ff */
[----:B------:R-:W-:Y:S01]  /*00e0*/  UMOV UR4, 0x400 ;  /* 0x0000040000047882 */ /* 0x000fe20000000000 */
[----:B------:R-:W-:-:S03]  /*00f0*/  ISETP.NE.AND P0, PT, R8, RZ, PT ;  /* 0x000000ff0800720c */ /* 0x000fc60003f05270 */
[----:B------:R-:W-:Y:S01]  /*0100*/  ISETP.GE.U32.AND P1, PT, R0, 0x2, PT ;  /* 0x000000020000780c */ /* 0x000fe20003f26070 */
[----:B0-----:R-:W-:-:S06]  /*0110*/  ULEA UR4, UR5, UR4, 0x18 ;  /* 0x0000000405047291 */ /* 0x001fcc000f8ec0ff */
[----:B------:R-:W-:-:S05]  /*0120*/  LEA R7, R8, UR4, 0x3 ;  /* 0x0000000408077c11 */ /* 0x000fca000f8e18ff */
[----:B--2---:R0:W-:Y:S01]  /*0130*/  STS.64 [R7], R2 ;  /* 0x0000000207007388 */ /* 0x0041e20000000a00 */
[----:B------:R-:W-:Y:S06]  /*0140*/  BAR.SYNC.DEFER_BLOCKING 0x0 ;  /* 0x0000000000007b1d */ /* 0x000fec0000010000 */
[----:B------:R-:W-:Y:S05]  /*0150*/  @!P1 BRA `(.L_x_0) ;  /* 0x00000000002c9947 */ /* 0x000fea0003800000 */
.L_x_1:
[----:B------:R-:W-:-:S04]  /*0160*/  SHF.R.U32.HI R10, RZ, 0x1, R0 ;  /* 0x00000001ff0a7819 */ /* 0x000fc80000011600 */
[----:B------:R-:W-:-:S13]  /*0170*/  ISETP.GE.U32.AND P1, PT, R8, R10, PT ;  /* 0x0000000a0800720c */ /* 0x000fda0003f26070 */
[----:B------:R-:W-:Y:S01]  /*0180*/  @!P1 IMAD R6, R10, 0x8, R7 ;  /* 0x000000080a069824 */ /* 0x000fe200078e0207 */
[----:B------:R-:W-:Y:S04]  /*0190*/  @!P1 LDS.64 R4, [R7] ;  /* 0x0000000007049984 */ /* 0x000fe80000000a00 */
[----:B0-----:R-:W0:Y:S02]  /*01a0*/  @!P1 LDS.64 R2, [R6] ;  /* 0x0000000006029984 */ /* 0x001e240000000a00 */
[----:B0-----:R-:W-:-:S07]  /*01b0*/  @!P1 DADD R2, R2, R4 ;  /* 0x0000000002029229 */ /* 0x001fce0000000004 */
[----:B------:R1:W-:Y:S01]  /*01c0*/  @!P1 STS.64 [R7], R2 ;  /* 0x0000000207009388 */ /* 0x0003e20000000a00 */
[----:B------:R-:W-:Y:S01]  /*01d0*/  BAR.SYNC.DEFER_BLOCKING 0x0 ;  /* 0x0000000000007b1d */ /* 0x000fe20000010000 */
[----:B------:R-:W-:Y:S01]  /*01e0*/  ISETP.GT.U32.AND P1, PT, R0, 0x3, PT ;  /* 0x000000030000780c */ /* 0x000fe20003f24070 */
[----:B------:R-:W-:-:S12]  /*01f0*/  IMAD.MOV.U32 R0, RZ, RZ, R10 ;  /* 0x000000ffff007224 */ /* 0x000fd800078e000a */
[----:B-1----:R-:W-:Y:S05]  /*0200*/  @P1 BRA `(.L_x_1) ;  /* 0xfffffffc00d41947 */ /* 0x002fea000383ffff */
.L_x_0:
[----:B------:R-:W-:Y:S05]  /*0210*/  @P0 EXIT ;  /* 0x000000000000094d */ /* 0x000fea0003800000 */
[----:B------:R-:W1:Y:S01]  /*0220*/  S2UR UR5, SR_CgaCtaId ;  /* 0x00000000000579c3 */ /* 0x000e620000008800 */
[----:B------:R-:W-:-:S07]  /*0230*/  UMOV UR4, 0x400 ;  /* 0x0000040000047882 */ /* 0x000fce0000000000 */
[----:B------:R-:W2:Y:S01]  /*0240*/  LDC.64 R4, c[0x0][0x388] ;  /* 0x0000e200ff047b82 */ /* 0x000ea20000000a00 */
[----:B-1----:R-:W-:Y:S01]  /*0250*/  ULEA UR4, UR5, UR4, 0x18 ;  /* 0x0000000405047291 */ /* 0x002fe2000f8ec0ff */
[----:B--2---:R-:W-:-:S08]  /*0260*/  IMAD.WIDE.U32 R4, R9, 0x8, R4 ;  /* 0x0000000809047825 */ /* 0x004fd000078e0004 */
[----:B0-----:R-:W0:Y:S04]  /*0270*/  LDS.64 R2, [UR4] ;  /* 0x00000004ff027984 */ /* 0x001e280008000a00 */
[----:B0-----:R-:W-:Y:S01]  /*0280*/  STG.E.64 desc[UR6][R4.64], R2 ;  /* 0x0000000204007986 */ /* 0x001fe2000c101b06 */
[----:B------:R-:W-:Y:S05]  /*0290*/  EXIT ;  /* 0x000000000000794d */ /* 0x000fea0003800000 */
.L_x_2:
[----:B------:R-:W-:-:S00]  /*02a0*/  BRA `(.L_x_2) ;  /* 0xfffffffc00fc7947 */ /* 0x000fc0000383ffff */
[----:B------:R-:W-:-:S00]  /*02b0*/  NOP ;  /* 0x0000000000007918 */ /* 0x000fc00000000000 */
        /* <DEDUP_REMOVED lines=12> */
.L_x_6:


//--------------------- .text._Z12reduce_floatPKfPfi --------------------------
	.section	.text._Z12reduce_floatPKfPfi,"ax",@progbits
	.align	128
        .global         _Z12reduce_floatPKfPfi
        .type           _Z12reduce_floatPKfPfi,@function
        .size           _Z12reduce_floatPKfPfi,(.L_x_7 - _Z12reduce_floatPKfPfi)
        .other          _Z12reduce_floatPKfPfi,@"STO_CUDA_ENTRY STV_DEFAULT"
_Z12reduce_floatPKfPfi:
.text._Z12reduce_floatPKfPfi:
[----:B------:R-:W-:Y:S01]  /*0000*/  LDC R1, c[0x0][0x37c] ;  /* 0x0000df00ff017b82 */ /* 0x000fe20000000800 */
[----:B------:R-:W0:Y:S01]  /*0010*/  S2R R6, SR_TID.X ;  /* 0x0000000000067919 */ /* 0x000e220000002100 */
[----:B------:R-:W0:Y:S01]  /*0020*/  LDCU UR8, c[0x0][0x360] ;  /* 0x00006c00ff0877ac */ /* 0x000e220008000800 */
[----:B------:R-:W-:Y:S01]  /*0030*/  IMAD.MOV.U32 R4, RZ, RZ, RZ ;  /* 0x000000ffff047224 */ /* 0x000fe200078e00ff */
[----:B------:R-:W0:Y:S01]  /*0040*/  S2R R7, SR_CTAID.X ;  /* 0x0000000000077919 */ /* 0x000e220000002500 */
[----:B------:R-:W1:Y:S01]  /*0050*/  LDCU UR4, c[0x0][0x390] ;  /* 0x00007200ff0477ac */ /* 0x000e620008000800 */
[----:B------:R-:W2:Y:S01]  /*0060*/  LDCU.64 UR6, c[0x0][0x358] ;  /* 0x00006b00ff0677ac */ /* 0x000ea20008000a00 */
[----:B0-----:R-:W-:-:S05]  /*0070*/  IMAD R5, R7, UR8, R6 ;  /* 0x0000000807057c24 */ /* 0x001fca000f8e0206 */
[----:B-1----:R-:W-:-:S13]  /*0080*/  ISETP.GE.AND P0, PT, R5, UR4, PT ;  /* 0x0000000405007c0c */ /* 0x002fda000bf06270 */
[----:B------:R-:W0:Y:S02]  /*0090*/  @!P0 LDC.64 R2, c[0x0][0x380] ;  /* 0x0000e000ff028b82 */ /* 0x000e240000000a00 */
[----:B0-----:R-:W-:-:S05]  /*00a0*/  @!P0 IMAD.WIDE R2, R5, 0x4, R2 ;  /* 0x0000000405028825 */ /* 0x001fca00078e0202 */
[----:B--2---:R-:W2:Y:S01]  /*00b0*/  @!P0 LDG.E R4, desc[UR6][R2.64] ;  /* 0x0000000602048981 */ /* 0x004ea2000c1e1900 */
[----:B------:R-:W0:Y:S01]  /*00c0*/  S2UR UR5, SR_CgaCtaId ;  /* 0x00000000000579c3 */ /* 0x000e220000008800 */
[----:B------:R-:W-:Y:S01]  /*00d0*/  IMAD.U32 R0, RZ, RZ, UR8 ;  /* 0x00000008ff007e24 */ /* 0x000fe2000f8e00ff */
[----:B------:R-:W-:Y:S01]  /*00e0*/  UMOV UR4, 0x400 ;  /* 0x0000040000047882 */ /* 0x000fe20000000000 */
[----:B------:R-:W-:-:S03]  /*00f0*/  ISETP.NE.AND P0, PT, R6, RZ, PT ;  /* 0x000000ff0600720c */ /* 0x000fc60003f05270 */
[----:B------:R-:W-:Y:S01]  /*0100*/  ISETP.GE.U32.AND P1, PT, R0, 0x2, PT ;  /* 0x000000020000780c */ /* 0x000fe20003f26070 */
[----:B0-----:R-:W-:-:S06]  /*0110*/  ULEA UR4, UR5, UR4, 0x18 ;  /* 0x0000000405047291 */ /* 0x001fcc000f8ec0ff */
[----:B------:R-:W-:-:S05]  /*0120*/  LEA R5, R6, UR4, 0x2 ;  /* 0x0000000406057c11 */ /* 0x000fca000f8e10ff */
[----:B--2---:R0:W-:Y:S01]  /*0130*/  STS [R5], R4 ;  /* 0x0000000405007388 */ /* 0x0041e20000000800 */
[----:B------:R-:W-:Y:S06]  /*0140*/  BAR.SYNC.DEFER_BLOCKING 0x0 ;  /* 0x0000000000007b1d */ /* 0x000fec0000010000 */
[----:B------:R-:W-:Y:S05]  /*0150*/  @!P1 BRA `(.L_x_3) ;  /* 0x00000000002c9947 */ /* 0x000fea0003800000 */
.L_x_4:
[----:B------:R-:W-:-:S04]  /*0160*/  SHF.R.U32.HI R8, RZ, 0x1, R0 ;  /* 0x00000001ff087819 */ /* 0x000fc80000011600 */
[----:B------:R-:W-:-:S13]  /*0170*/  ISETP.GE.U32.AND P1, PT, R6, R8, PT ;  /* 0x000000080600720c */ /* 0x000fda0003f26070 */
[----:B------:R-:W-:Y:S01]  /*0180*/  @!P1 LEA R2, R8, R5, 0x2 ;  /* 0x0000000508029211 */ /* 0x000fe200078e10ff */
[----:B------:R-:W-:Y:S05]  /*0190*/  @!P1 LDS R3, [R5] ;  /* 0x0000000005039984 */ /* 0x000fea0000000800 */
[----:B------:R-:W0:Y:S02]  /*01a0*/  @!P1 LDS R2, [R2] ;  /* 0x0000000002029984 */ /* 0x000e240000000800 */
[----:B0-----:R-:W-:-:S05]  /*01b0*/  @!P1 FADD R4, R2, R3 ;  /* 0x0000000302049221 */ /* 0x001fca0000000000 */
[----:B------:R1:W-:Y:S01]  /*01c0*/  @!P1 STS [R5], R4 ;  /* 0x0000000405009388 */ /* 0x0003e20000000800 */
[----:B------:R-:W-:Y:S01]  /*01d0*/  BAR.SYNC.DEFER_BLOCKING 0x0 ;  /* 0x0000000000007b1d */ /* 0x000fe20000010000 */
[----:B------:R-:W-:Y:S01]  /*01e0*/  ISETP.GT.U32.AND P1, PT, R0, 0x3, PT ;  /* 0x000000030000780c */ /* 0x000fe20003f24070 */
[----:B------:R-:W-:-:S12]  /*01f0*/  IMAD.MOV.U32 R0, RZ, RZ, R8 ;  /* 0x000000ffff007224 */ /* 0x000fd800078e0008 */
[----:B-1----:R-:W-:Y:S05]  /*0200*/  @P1 BRA `(.L_x_4) ;  /* 0xfffffffc00d41947 */ /* 0x002fea000383ffff */
.L_x_3:
[----:B------:R-:W-:Y:S05]  /*0210*/  @P0 EXIT ;  /* 0x000000000000094d */ /* 0x000fea0003800000 */
[----:B------:R-:W1:Y:S01]  /*0220*/  S2UR UR5, SR_CgaCtaId ;  /* 0x00000000000579c3 */ /* 0x000e620000008800 */
[----:B------:R-:W-:-:S07]  /*0230*/  UMOV UR4, 0x400 ;  /* 0x0000040000047882 */ /* 0x000fce0000000000 */
[----:B------:R-:W2:Y:S01]  /*0240*/  LDC.64 R2, c[0x0][0x388] ;  /* 0x0000e200ff027b82 */ /* 0x000ea20000000a00 */
[----:B-1----:R-:W-:Y:S01]  /*0250*/  ULEA UR4, UR5, UR4, 0x18 ;  /* 0x0000000405047291 */ /* 0x002fe2000f8ec0ff */
[----:B--2---:R-:W-:-:S08]  /*0260*/  IMAD.WIDE.U32 R2, R7, 0x4, R2 ;  /* 0x0000000407027825 */ /* 0x004fd000078e0002 */
[----:B0-----:R-:W0:Y:S04]  /*0270*/  LDS R5, [UR4] ;  /* 0x00000004ff057984 */ /* 0x001e280008000800 */
[----:B0-----:R-:W-:Y:S01]  /*0280*/  STG.E desc[UR6][R2.64], R5 ;  /* 0x0000000502007986 */ /* 0x001fe2000c101906 */
[----:B------:R-:W-:Y:S05]  /*0290*/  EXIT ;  /* 0x000000000000794d */ /* 0x000fea0003800000 */
.L_x_5:
        /* <DEDUP_REMOVED lines=14> */
.L_x_7:


//--------------------- .nv.shared._Z13reduce_doublePKdPdi --------------------------
	.section	.nv.shared._Z13reduce_doublePKdPdi,"aw",@nobits
	.sectionflags	@""
	.align	8
.nv.shared._Z13reduce_doublePKdPdi:
	.zero		3072


//--------------------- .nv.shared.reserved.0     --------------------------
	.section	.nv.shared.reserved.0,"aw",@nobits
	.weak		__nv_reservedSMEM_offset_0_alias
	.size		__nv_reservedSMEM_offset_0_alias, 0, 64
	.other		__nv_reservedSMEM_offset_0_alias,@"STO_CUDA_RESERVED_SHARED STV_DEFAULT"
__nv_reservedSMEM_offset_0_alias:
	.zero		0
	.zero		64


//--------------------- .nv.shared._Z12reduce_floatPKfPfi --------------------------
	.section	.nv.shared._Z12reduce_floatPKfPfi,"aw",@nobits
	.sectionflags	@""
	.align	4
.nv.shared._Z12reduce_floatPKfPfi:
	.zero		2048


//--------------------- .nv.constant0._Z13reduce_doublePKdPdi --------------------------
	.section	.nv.constant0._Z13reduce_doublePKdPdi,"a",@progbits
	.sectionflags	@""
	.align	4
.nv.constant0._Z13reduce_doublePKdPdi:
	.zero		916


//--------------------- .nv.constant0._Z12reduce_floatPKfPfi --------------------------
	.section	.nv.constant0._Z12reduce_floatPKfPfi,"a",@progbits
	.sectionflags	@""
	.align	4
.nv.constant0._Z12reduce_floatPKfPfi:
	.zero		916


//--------------------- SYMBOLS --------------------------

	.type		.nv.reservedSmem.offset0,@object
	.size		.nv.reservedSmem.offset0,0x4
	.type		.nv.reservedSmem.cap,@object
	.size		.nv.reservedSmem.cap,0x4
